//
// Generated by NVIDIA NVVM Compiler
//
// Compiler Build ID: CL-36424714
// Cuda compilation tools, release 13.0, V13.0.88
// Based on NVVM 20.0.0
//

.version 9.0
.target sm_100
.address_size 64

	// .globl	sparse_tc_minimal

.visible .entry sparse_tc_minimal(
	.param .u64 .ptr .align 1 sparse_tc_minimal_param_0,
	.param .u64 .ptr .align 1 sparse_tc_minimal_param_1,
	.param .u64 .ptr .align 1 sparse_tc_minimal_param_2,
	.param .u64 .ptr .align 1 sparse_tc_minimal_param_3,
	.param .u32 sparse_tc_minimal_param_4,
	.param .u32 sparse_tc_minimal_param_5,
	.param .u32 sparse_tc_minimal_param_6
)
{
	.reg .pred 	%p<39>;
	.reg .b16 	%rs<26>;
	.reg .b32 	%r<166>;
	.reg .b32 	%f<45>;
	.reg .b64 	%rd<49>;

	ld.param.u64 	%rd9, [sparse_tc_minimal_param_0];
	ld.param.u64 	%rd10, [sparse_tc_minimal_param_1];
	ld.param.u64 	%rd11, [sparse_tc_minimal_param_2];
	ld.param.u64 	%rd8, [sparse_tc_minimal_param_3];
	ld.param.u32 	%r40, [sparse_tc_minimal_param_4];
	ld.param.u32 	%r41, [sparse_tc_minimal_param_5];
	ld.param.u32 	%r42, [sparse_tc_minimal_param_6];
	cvta.to.global.u64 	%rd1, %rd11;
	cvta.to.global.u64 	%rd2, %rd9;
	cvta.to.global.u64 	%rd3, %rd10;
	mov.u32 	%r43, %ctaid.y;
	mov.u32 	%r44, %ntid.y;
	mov.u32 	%r45, %tid.y;
	mad.lo.s32 	%r1, %r43, %r44, %r45;
	mov.u32 	%r46, %ctaid.x;
	mov.u32 	%r47, %ntid.x;
	mov.u32 	%r48, %tid.x;
	mad.lo.s32 	%r2, %r46, %r47, %r48;
	setp.ge.s32 	%p1, %r1, %r40;
	setp.ge.s32 	%p2, %r2, %r41;
	or.pred  	%p3, %p1, %p2;
	@%p3 bra 	$L__BB0_65;
	setp.lt.s32 	%p4, %r42, 1;
	mov.f32 	%f44, 0f00000000;
	@%p4 bra 	$L__BB0_64;
	shr.u32 	%r50, %r42, 1;
	mul.lo.s32 	%r3, %r50, %r1;
	add.s32 	%r51, %r42, -1;
	shr.u32 	%r52, %r51, 2;
	add.s32 	%r4, %r52, 1;
	and.b32  	%r5, %r4, 3;
	setp.lt.u32 	%p5, %r42, 13;
	mov.f32 	%f44, 0f00000000;
	mov.b32 	%r163, 0;
	@%p5 bra 	$L__BB0_50;
	add.s32 	%r149, %r3, 4;
	shl.b32 	%r7, %r40, 2;
	and.b32  	%r54, %r4, 2147483644;
	neg.s32 	%r147, %r54;
	mov.f32 	%f44, 0f00000000;
	mov.b32 	%r150, 8;
	mul.wide.s32 	%rd5, %r40, 2;
	mov.u32 	%r148, %r1;
$L__BB0_4:
	mul.wide.s32 	%rd12, %r148, 2;
	add.s64 	%rd4, %rd3, %rd12;
	ld.global.nc.u16 	%rs1, [%rd4];
	mov.b32 	%r152, 1;
	mov.b32 	%r151, 0;
	setp.gt.s16 	%p6, %rs1, 2;
	@%p6 bra 	$L__BB0_8;
	setp.eq.s16 	%p10, %rs1, 0;
	@%p10 bra 	$L__BB0_15;
	setp.eq.s16 	%p11, %rs1, 2;
	@%p11 bra 	$L__BB0_7;
	bra.uni 	$L__BB0_14;
$L__BB0_7:
	mov.b32 	%r152, 3;
	bra.uni 	$L__BB0_15;
$L__BB0_8:
	setp.eq.s16 	%p7, %rs1, 3;
	@%p7 bra 	$L__BB0_12;
	setp.eq.s16 	%p8, %rs1, 4;
	@%p8 bra 	$L__BB0_13;
	setp.eq.s16 	%p9, %rs1, 5;
	@%p9 bra 	$L__BB0_11;
	bra.uni 	$L__BB0_14;
$L__BB0_11:
	mov.b32 	%r152, 3;
	mov.b32 	%r151, 2;
	bra.uni 	$L__BB0_15;
$L__BB0_12:
	mov.b32 	%r152, 2;
	mov.b32 	%r151, 1;
	bra.uni 	$L__BB0_15;
$L__BB0_13:
	mov.b32 	%r152, 3;
	mov.b32 	%r151, 1;
	bra.uni 	$L__BB0_15;
$L__BB0_14:
	mov.b32 	%r152, 2;
$L__BB0_15:
	add.s32 	%r69, %r149, -4;
	mul.wide.u32 	%rd13, %r69, 2;
	add.s64 	%rd14, %rd2, %rd13;
	ld.global.nc.u16 	%rs2, [%rd14];
	ld.global.nc.u16 	%rs4, [%rd14+2];
	add.s32 	%r70, %r151, %r150;
	add.s32 	%r71, %r70, -8;
	mad.lo.s32 	%r72, %r71, %r41, %r2;
	mul.wide.s32 	%rd15, %r72, 2;
	add.s64 	%rd16, %rd1, %rd15;
	ld.global.nc.u16 	%rs3, [%rd16];
	add.s32 	%r73, %r152, %r150;
	add.s32 	%r74, %r73, -8;
	mad.lo.s32 	%r75, %r74, %r41, %r2;
	mul.wide.s32 	%rd17, %r75, 2;
	add.s64 	%rd18, %rd1, %rd17;
	ld.global.nc.u16 	%rs5, [%rd18];
	// begin inline asm
	{  cvt.f32.f16 %f15, %rs2;}

	// end inline asm
	// begin inline asm
	{  cvt.f32.f16 %f16, %rs3;}

	// end inline asm
	fma.rn.f32 	%f19, %f15, %f16, %f44;
	// begin inline asm
	{  cvt.f32.f16 %f17, %rs4;}

	// end inline asm
	// begin inline asm
	{  cvt.f32.f16 %f18, %rs5;}

	// end inline asm
	fma.rn.f32 	%f2, %f17, %f18, %f19;
	add.s64 	%rd6, %rd4, %rd5;
	ld.global.nc.u16 	%rs6, [%rd6];
	mov.b32 	%r154, 1;
	mov.b32 	%r153, 0;
	setp.gt.s16 	%p12, %rs6, 2;
	@%p12 bra 	$L__BB0_19;
	setp.eq.s16 	%p16, %rs6, 0;
	@%p16 bra 	$L__BB0_26;
	setp.eq.s16 	%p17, %rs6, 2;
	@%p17 bra 	$L__BB0_18;
	bra.uni 	$L__BB0_25;
$L__BB0_18:
	mov.b32 	%r154, 3;
	bra.uni 	$L__BB0_26;
$L__BB0_19:
	setp.eq.s16 	%p13, %rs6, 3;
	@%p13 bra 	$L__BB0_23;
	setp.eq.s16 	%p14, %rs6, 5;
	@%p14 bra 	$L__BB0_24;
	setp.ne.s16 	%p15, %rs6, 4;
	@%p15 bra 	$L__BB0_25;
	mov.b32 	%r154, 3;
	mov.b32 	%r153, 1;
	bra.uni 	$L__BB0_26;
$L__BB0_23:
	mov.b32 	%r154, 2;
	mov.b32 	%r153, 1;
	bra.uni 	$L__BB0_26;
$L__BB0_24:
	mov.b32 	%r154, 3;
	mov.b32 	%r153, 2;
	bra.uni 	$L__BB0_26;
$L__BB0_25:
	mov.b32 	%r154, 2;
$L__BB0_26:
	add.s32 	%r88, %r149, -2;
	mul.wide.u32 	%rd19, %r88, 2;
	add.s64 	%rd20, %rd2, %rd19;
	ld.global.nc.u16 	%rs7, [%rd20];
	ld.global.nc.u16 	%rs9, [%rd20+2];
	add.s32 	%r89, %r153, %r150;
	add.s32 	%r90, %r89, -4;
	mad.lo.s32 	%r91, %r90, %r41, %r2;
	mul.wide.s32 	%rd21, %r91, 2;
	add.s64 	%rd22, %rd1, %rd21;
	ld.global.nc.u16 	%rs8, [%rd22];
	add.s32 	%r92, %r154, %r150;
	add.s32 	%r93, %r92, -4;
	mad.lo.s32 	%r94, %r93, %r41, %r2;
	mul.wide.s32 	%rd23, %r94, 2;
	add.s64 	%rd24, %rd1, %rd23;
	ld.global.nc.u16 	%rs10, [%rd24];
	// begin inline asm
	{  cvt.f32.f16 %f20, %rs7;}

	// end inline asm
	// begin inline asm
	{  cvt.f32.f16 %f21, %rs8;}

	// end inline asm
	fma.rn.f32 	%f24, %f20, %f21, %f2;
	// begin inline asm
	{  cvt.f32.f16 %f22, %rs9;}

	// end inline asm
	// begin inline asm
	{  cvt.f32.f16 %f23, %rs10;}

	// end inline asm
	fma.rn.f32 	%f3, %f22, %f23, %f24;
	add.s64 	%rd7, %rd6, %rd5;
	ld.global.nc.u16 	%rs11, [%rd7];
	mov.b32 	%r156, 1;
	mov.b32 	%r155, 0;
	setp.gt.s16 	%p18, %rs11, 2;
	@%p18 bra 	$L__BB0_30;
	setp.eq.s16 	%p22, %rs11, 0;
	@%p22 bra 	$L__BB0_37;
	setp.eq.s16 	%p23, %rs11, 2;
	@%p23 bra 	$L__BB0_29;
	bra.uni 	$L__BB0_36;
$L__BB0_29:
	mov.b32 	%r156, 3;
	bra.uni 	$L__BB0_37;
$L__BB0_30:
	setp.eq.s16 	%p19, %rs11, 3;
	@%p19 bra 	$L__BB0_34;
	setp.eq.s16 	%p20, %rs11, 5;
	@%p20 bra 	$L__BB0_35;
	setp.ne.s16 	%p21, %rs11, 4;
	@%p21 bra 	$L__BB0_36;
	mov.b32 	%r156, 3;
	mov.b32 	%r155, 1;
	bra.uni 	$L__BB0_37;
$L__BB0_34:
	mov.b32 	%r156, 2;
	mov.b32 	%r155, 1;
	bra.uni 	$L__BB0_37;
$L__BB0_35:
	mov.b32 	%r156, 3;
	mov.b32 	%r155, 2;
	bra.uni 	$L__BB0_37;
$L__BB0_36:
	mov.b32 	%r156, 2;
$L__BB0_37:
	mul.wide.u32 	%rd25, %r149, 2;
	add.s64 	%rd26, %rd2, %rd25;
	ld.global.nc.u16 	%rs12, [%rd26];
	ld.global.nc.u16 	%rs14, [%rd26+2];
	add.s32 	%r107, %r155, %r150;
	mad.lo.s32 	%r108, %r107, %r41, %r2;
	mul.wide.s32 	%rd27, %r108, 2;
	add.s64 	%rd28, %rd1, %rd27;
	ld.global.nc.u16 	%rs13, [%rd28];
	add.s32 	%r109, %r156, %r150;
	mad.lo.s32 	%r110, %r109, %r41, %r2;
	mul.wide.s32 	%rd29, %r110, 2;
	add.s64 	%rd30, %rd1, %rd29;
	ld.global.nc.u16 	%rs15, [%rd30];
	// begin inline asm
	{  cvt.f32.f16 %f25, %rs12;}

	// end inline asm
	// begin inline asm
	{  cvt.f32.f16 %f26, %rs13;}

	// end inline asm
	fma.rn.f32 	%f29, %f25, %f26, %f3;
	// begin inline asm
	{  cvt.f32.f16 %f27, %rs14;}

	// end inline asm
	// begin inline asm
	{  cvt.f32.f16 %f28, %rs15;}

	// end inline asm
	fma.rn.f32 	%f4, %f27, %f28, %f29;
	add.s64 	%rd31, %rd7, %rd5;
	ld.global.nc.u16 	%rs16, [%rd31];
	mov.b32 	%r158, 1;
	mov.b32 	%r157, 0;
	setp.gt.s16 	%p24, %rs16, 2;
	@%p24 bra 	$L__BB0_41;
	setp.eq.s16 	%p28, %rs16, 0;
	@%p28 bra 	$L__BB0_48;
	setp.eq.s16 	%p29, %rs16, 2;
	@%p29 bra 	$L__BB0_40;
	bra.uni 	$L__BB0_47;
$L__BB0_40:
	mov.b32 	%r158, 3;
	bra.uni 	$L__BB0_48;
$L__BB0_41:
	setp.eq.s16 	%p25, %rs16, 3;
	@%p25 bra 	$L__BB0_45;
	setp.eq.s16 	%p26, %rs16, 5;
	@%p26 bra 	$L__BB0_46;
	setp.ne.s16 	%p27, %rs16, 4;
	@%p27 bra 	$L__BB0_47;
	mov.b32 	%r158, 3;
	mov.b32 	%r157, 1;
	bra.uni 	$L__BB0_48;
$L__BB0_45:
	mov.b32 	%r158, 2;
	mov.b32 	%r157, 1;
	bra.uni 	$L__BB0_48;
$L__BB0_46:
	mov.b32 	%r158, 3;
	mov.b32 	%r157, 2;
	bra.uni 	$L__BB0_48;
$L__BB0_47:
	mov.b32 	%r158, 2;
$L__BB0_48:
	add.s32 	%r121, %r149, 2;
	mul.wide.u32 	%rd32, %r121, 2;
	add.s64 	%rd33, %rd2, %rd32;
	ld.global.nc.u16 	%rs17, [%rd33];
	ld.global.nc.u16 	%rs19, [%rd33+2];
	add.s32 	%r122, %r157, %r150;
	add.s32 	%r123, %r122, 4;
	mad.lo.s32 	%r124, %r123, %r41, %r2;
	mul.wide.s32 	%rd34, %r124, 2;
	add.s64 	%rd35, %rd1, %rd34;
	ld.global.nc.u16 	%rs18, [%rd35];
	add.s32 	%r125, %r158, %r150;
	add.s32 	%r126, %r125, 4;
	mad.lo.s32 	%r127, %r126, %r41, %r2;
	mul.wide.s32 	%rd36, %r127, 2;
	add.s64 	%rd37, %rd1, %rd36;
	ld.global.nc.u16 	%rs20, [%rd37];
	// begin inline asm
	{  cvt.f32.f16 %f30, %rs17;}

	// end inline asm
	// begin inline asm
	{  cvt.f32.f16 %f31, %rs18;}

	// end inline asm
	fma.rn.f32 	%f34, %f30, %f31, %f4;
	// begin inline asm
	{  cvt.f32.f16 %f32, %rs19;}

	// end inline asm
	// begin inline asm
	{  cvt.f32.f16 %f33, %rs20;}

	// end inline asm
	fma.rn.f32 	%f44, %f32, %f33, %f34;
	add.s32 	%r150, %r150, 16;
	add.s32 	%r149, %r149, 8;
	add.s32 	%r148, %r148, %r7;
	add.s32 	%r147, %r147, 4;
	setp.ne.s32 	%p30, %r147, 0;
	@%p30 bra 	$L__BB0_4;
	add.s32 	%r163, %r150, -8;
$L__BB0_50:
	setp.eq.s32 	%p31, %r5, 0;
	@%p31 bra 	$L__BB0_64;
	shr.u32 	%r128, %r163, 1;
	add.s32 	%r162, %r128, %r3;
	shr.u32 	%r129, %r163, 2;
	mad.lo.s32 	%r161, %r40, %r129, %r1;
	neg.s32 	%r160, %r5;
$L__BB0_52:
	.pragma "nounroll";
	mul.wide.s32 	%rd38, %r161, 2;
	add.s64 	%rd39, %rd3, %rd38;
	ld.global.nc.u16 	%rs21, [%rd39];
	mov.b32 	%r165, 1;
	mov.b32 	%r164, 0;
	setp.gt.s16 	%p32, %rs21, 2;
	@%p32 bra 	$L__BB0_56;
	setp.eq.s16 	%p36, %rs21, 0;
	@%p36 bra 	$L__BB0_63;
	setp.eq.s16 	%p37, %rs21, 2;
	@%p37 bra 	$L__BB0_55;
	bra.uni 	$L__BB0_62;
$L__BB0_55:
	mov.b32 	%r165, 3;
	bra.uni 	$L__BB0_63;
$L__BB0_56:
	setp.eq.s16 	%p33, %rs21, 3;
	@%p33 bra 	$L__BB0_60;
	setp.eq.s16 	%p34, %rs21, 5;
	@%p34 bra 	$L__BB0_61;
	setp.ne.s16 	%p35, %rs21, 4;
	@%p35 bra 	$L__BB0_62;
	mov.b32 	%r165, 3;
	mov.b32 	%r164, 1;
	bra.uni 	$L__BB0_63;
$L__BB0_60:
	mov.b32 	%r165, 2;
	mov.b32 	%r164, 1;
	bra.uni 	$L__BB0_63;
$L__BB0_61:
	mov.b32 	%r165, 3;
	mov.b32 	%r164, 2;
	bra.uni 	$L__BB0_63;
$L__BB0_62:
	mov.b32 	%r165, 2;
$L__BB0_63:
	mul.wide.u32 	%rd40, %r162, 2;
	add.s64 	%rd41, %rd2, %rd40;
	ld.global.nc.u16 	%rs22, [%rd41];
	ld.global.nc.u16 	%rs24, [%rd41+2];
	add.s32 	%r142, %r164, %r163;
	mad.lo.s32 	%r143, %r142, %r41, %r2;
	mul.wide.s32 	%rd42, %r143, 2;
	add.s64 	%rd43, %rd1, %rd42;
	ld.global.nc.u16 	%rs23, [%rd43];
	add.s32 	%r144, %r165, %r163;
	mad.lo.s32 	%r145, %r144, %r41, %r2;
	mul.wide.s32 	%rd44, %r145, 2;
	add.s64 	%rd45, %rd1, %rd44;
	ld.global.nc.u16 	%rs25, [%rd45];
	// begin inline asm
	{  cvt.f32.f16 %f35, %rs22;}

	// end inline asm
	// begin inline asm
	{  cvt.f32.f16 %f36, %rs23;}

	// end inline asm
	fma.rn.f32 	%f39, %f35, %f36, %f44;
	// begin inline asm
	{  cvt.f32.f16 %f37, %rs24;}

	// end inline asm
	// begin inline asm
	{  cvt.f32.f16 %f38, %rs25;}

	// end inline asm
	fma.rn.f32 	%f44, %f37, %f38, %f39;
	add.s32 	%r163, %r163, 4;
	add.s32 	%r162, %r162, 2;
	add.s32 	%r161, %r161, %r40;
	add.s32 	%r160, %r160, 1;
	setp.ne.s32 	%p38, %r160, 0;
	@%p38 bra 	$L__BB0_52;
$L__BB0_64:
	mad.lo.s32 	%r146, %r41, %r1, %r2;
	cvta.to.global.u64 	%rd46, %rd8;
	mul.wide.s32 	%rd47, %r146, 4;
	add.s64 	%rd48, %rd46, %rd47;
	st.global.f32 	[%rd48], %f44;
$L__BB0_65:
	ret;

}


// ===== COMPILED SASS (sm_100) =====

	.target	sm_100

	.elftype	@"ET_EXEC"


//--------------------- .note.nv.tkinfo           --------------------------
	.section	.note.nv.tkinfo,"",@"SHT_NOTE"
	.sectionflags	@"SHF_NOTE_NV_TKINFO"
	.tkinfo
        /*0018*/ 	.word	0x00000002
        /*0030*/ 	.string	""
        /*0030*/ 	.string	"ptxas"
        /*0030*/ 	.string	"Cuda compilation tools, release 13.0, V13.0.88"
        /*0030*/ 	.string	"Build cuda_13.0.r13.0/compiler.36424714_0"
        /*0030*/ 	.string	"-arch sm_100 -m 64 "



//--------------------- .note.nv.cuinfo           --------------------------
	.section	.note.nv.cuinfo,"",@"SHT_NOTE"
	.sectionflags	@"SHF_NOTE_NV_CUINFO"
        /*0018*/ 	.short	0x0002
        /*001a*/ 	.short	0x0064
        /*001c*/ 	.short	0x0082
	.zero		2


//--------------------- .nv.info                  --------------------------
	.section	.nv.info,"",@"SHT_CUDA_INFO"
	.align	4


	//----- nvinfo : EIATTR_REGCOUNT
	.align		4
        /*0000*/ 	.byte	0x04, 0x2f
        /*0002*/ 	.short	(.L_1 - .L_0)
	.align		4
.L_0:
        /*0004*/ 	.word	index@(sparse_tc_minimal)
        /*0008*/ 	.word	0x0000001f


	//----- nvinfo : EIATTR_FRAME_SIZE
	.align		4
.L_1:
        /*000c*/ 	.byte	0x04, 0x11
        /*000e*/ 	.short	(.L_3 - .L_2)
	.align		4
.L_2:
        /*0010*/ 	.word	index@(sparse_tc_minimal)
        /*0014*/ 	.word	0x00000000


	//----- nvinfo : EIATTR_MIN_STACK_SIZE
	.align		4
.L_3:
        /*0018*/ 	.byte	0x04, 0x12
        /*001a*/ 	.short	(.L_5 - .L_4)
	.align		4
.L_4:
        /*001c*/ 	.word	index@(sparse_tc_minimal)
        /*0020*/ 	.word	0x00000000
.L_5:


//--------------------- .nv.compat                --------------------------
	.section	.nv.compat,"",@"SHT_CUDA_COMPAT_INFO"
	.align	4
        /*0000*/ 	.byte	0x02, 0x09, 0x00, 0x00, 0x02, 0x02, 0x01, 0x00, 0x02, 0x05, 0x05, 0x00, 0x03, 0x07, 0x01, 0x01
        /*0010*/ 	.byte	0x02, 0x03, 0x00, 0x00, 0x02, 0x06, 0x01, 0x00, 0x04, 0x0b, 0x08, 0x00, 0x09, 0x00, 0x00, 0x00
        /*0020*/ 	.byte	0x00, 0x00, 0x00, 0x00


//--------------------- .nv.info.sparse_tc_minimal --------------------------
	.section	.nv.info.sparse_tc_minimal,"",@"SHT_CUDA_INFO"
	.sectionflags	@""
	.align	4


	//----- nvinfo : EIATTR_CUDA_API_VERSION
	.align		4
        /*0000*/ 	.byte	0x04, 0x37
        /*0002*/ 	.short	(.L_7 - .L_6)
.L_6:
        /*0004*/ 	.word	0x00000082


	//----- nvinfo : EIATTR_KPARAM_INFO
	.align		4
.L_7:
        /*0008*/ 	.byte	0x04, 0x17
        /*000a*/ 	.short	(.L_9 - .L_8)
.L_8:
        /*000c*/ 	.word	0x00000000
        /*0010*/ 	.short	0x0006
        /*0012*/ 	.short	0x0028
        /*0014*/ 	.byte	0x00, 0xf0, 0x11, 0x00


	//----- nvinfo : EIATTR_KPARAM_INFO
	.align		4
.L_9:
        /*0018*/ 	.byte	0x04, 0x17
        /*001a*/ 	.short	(.L_11 - .L_10)
.L_10:
        /*001c*/ 	.word	0x00000000
        /*0020*/ 	.short	0x0005
        /*0022*/ 	.short	0x0024
        /*0024*/ 	.byte	0x00, 0xf0, 0x11, 0x00


	//----- nvinfo : EIATTR_KPARAM_INFO
	.align		4
.L_11:
        /*0028*/ 	.byte	0x04, 0x17
        /*002a*/ 	.short	(.L_13 - .L_12)
.L_12:
        /*002c*/ 	.word	0x00000000
        /*0030*/ 	.short	0x0004
        /*0032*/ 	.short	0x0020
        /*0034*/ 	.byte	0x00, 0xf0, 0x11, 0x00


	//----- nvinfo : EIATTR_KPARAM_INFO
	.align		4
.L_13:
        /*0038*/ 	.byte	0x04, 0x17
        /*003a*/ 	.short	(.L_15 - .L_14)
.L_14:
        /*003c*/ 	.word	0x00000000
        /*0040*/ 	.short	0x0003
        /*0042*/ 	.short	0x0018
        /*0044*/ 	.byte	0x00, 0xf5, 0x21, 0x00


	//----- nvinfo : EIATTR_KPARAM_INFO
	.align		4
.L_15:
        /*0048*/ 	.byte	0x04, 0x17
        /*004a*/ 	.short	(.L_17 - .L_16)
.L_16:
        /*004c*/ 	.word	0x00000000
        /*0050*/ 	.short	0x0002
        /*0052*/ 	.short	0x0010
        /*0054*/ 	.byte	0x00, 0xf5, 0x21, 0x00


	//----- nvinfo : EIATTR_KPARAM_INFO
	.align		4
.L_17:
        /*0058*/ 	.byte	0x04, 0x17
        /*005a*/ 	.short	(.L_19 - .L_18)
.L_18:
        /*005c*/ 	.word	0x00000000
        /*0060*/ 	.short	0x0001
        /*0062*/ 	.short	0x0008
        /*0064*/ 	.byte	0x00, 0xf5, 0x21, 0x00


	//----- nvinfo : EIATTR_KPARAM_INFO
	.align		4
.L_19:
        /*0068*/ 	.byte	0x04, 0x17
        /*006a*/ 	.short	(.L_21 - .L_20)
.L_20:
        /*006c*/ 	.word	0x00000000
        /*0070*/ 	.short	0x0000
        /*0072*/ 	.short	0x0000
        /*0074*/ 	.byte	0x00, 0xf5, 0x21, 0x00


	//----- nvinfo : EIATTR_SPARSE_MMA_MASK
	.align		4
.L_21:
        /*0078*/ 	.byte	0x03, 0x50
        /*007a*/ 	.short	0x0000


	//----- nvinfo : EIATTR_MAXREG_COUNT
	.align		4
        /*007c*/ 	.byte	0x03, 0x1b
        /*007e*/ 	.short	0x00ff


	//----- nvinfo : EIATTR_MERCURY_ISA_VERSION
	.align		4
        /*0080*/ 	.byte	0x03, 0x5f
        /*0082*/ 	.short	0x0101


	//----- nvinfo : EIATTR_VRC_CTA_INIT_COUNT
	.align		4
        /*0084*/ 	.byte	0x02, 0x4a
	.zero		1
	.zero		1


	//----- nvinfo : EIATTR_EXIT_INSTR_OFFSETS
	.align		4
        /*0088*/ 	.byte	0x04, 0x1c
        /*008a*/ 	.short	(.L_23 - .L_22)


	//   ....[0]....
.L_22:
        /*008c*/ 	.word	0x000000d0


	//   ....[1]....
        /*0090*/ 	.word	0x00001310


	//----- nvinfo : EIATTR_CRS_STACK_SIZE
	.align		4
.L_23:
        /*0094*/ 	.byte	0x04, 0x1e
        /*0096*/ 	.short	(.L_25 - .L_24)
.L_24:
        /*0098*/ 	.word	0x00000000


	//----- nvinfo : EIATTR_CBANK_PARAM_SIZE
	.align		4
.L_25:
        /*009c*/ 	.byte	0x03, 0x19
        /*009e*/ 	.short	0x002c


	//----- nvinfo : EIATTR_PARAM_CBANK
	.align		4
        /*00a0*/ 	.byte	0x04, 0x0a
        /*00a2*/ 	.short	(.L_27 - .L_26)
	.align		4
.L_26:
        /*00a4*/ 	.word	index@(.nv.constant0.sparse_tc_minimal)
        /*00a8*/ 	.short	0x0380
        /*00aa*/ 	.short	0x002c


	//----- nvinfo : EIATTR_SW_WAR
	.align		4
.L_27:
        /*00ac*/ 	.byte	0x04, 0x36
        /*00ae*/ 	.short	(.L_29 - .L_28)
.L_28:
        /*00b0*/ 	.word	0x00000008
.L_29:


//--------------------- .nv.callgraph             --------------------------
	.section	.nv.callgraph,"",@"SHT_CUDA_CALLGRAPH"
	.align	4
	.sectionentsize	8
	.align		4
        /*0000*/ 	.word	0x00000000
	.align		4
        /*0004*/ 	.word	0xffffffff
	.align		4
        /*0008*/ 	.word	0x00000000
	.align		4
        /*000c*/ 	.word	0xfffffffe
	.align		4
        /*0010*/ 	.word	0x00000000
	.align		4
        /*0014*/ 	.word	0xfffffffd
	.align		4
        /*0018*/ 	.word	0x00000000
	.align		4
        /*001c*/ 	.word	0xfffffffc


//--------------------- .text.sparse_tc_minimal   --------------------------
	.section	.text.sparse_tc_minimal,"ax",@progbits
	.align	128
        .global         sparse_tc_minimal
        .type           sparse_tc_minimal,@function
        .size           sparse_tc_minimal,(.L_x_36 - sparse_tc_minimal)
        .other          sparse_tc_minimal,@"STO_CUDA_ENTRY STV_DEFAULT"
sparse_tc_minimal:
.text.sparse_tc_minimal:
[----:B------:R-:W-:Y:S01]  /*0000*/  LDC R1, c[0x0][0x37c] ;  /* 0x0000df00ff017b82 */ /* 0x000fe20000000800 */
[----:B------:R-:W0:Y:S07]  /*0010*/  S2R R3, SR_TID.X ;  /* 0x0000000000037919 */ /* 0x000e2e0000002100 */
[----:B------:R-:W1:Y:S01]  /*0020*/  LDC R17, c[0x0][0x364] ;  /* 0x0000d900ff117b82 */ /* 0x000e620000000800 */
[----:B------:R-:W2:Y:S01]  /*0030*/  LDCU.64 UR10, c[0x0][0x3a0] ;  /* 0x00007400ff0a77ac */ /* 0x000ea20008000a00 */
[----:B------:R-:W1:Y:S06]  /*0040*/  S2R R2, SR_TID.Y ;  /* 0x0000000000027919 */ /* 0x000e6c0000002200 */
[----:B------:R-:W0:Y:S08]  /*0050*/  S2UR UR5, SR_CTAID.X ;  /* 0x00000000000579c3 */ /* 0x000e300000002500 */
[----:B------:R-:W0:Y:S01]  /*0060*/  LDC R0, c[0x0][0x360] ;  /* 0x0000d800ff007b82 */ /* 0x000e220000000800 */
[----:B--2---:R-:W-:-:S07]  /*0070*/  MOV R16, UR10 ;  /* 0x0000000a00107c02 */ /* 0x004fce0008000f00 */
[----:B------:R-:W1:Y:S01]  /*0080*/  S2UR UR4, SR_CTAID.Y ;  /* 0x00000000000479c3 */ /* 0x000e620000002600 */
[----:B0-----:R-:W-:-:S05]  /*0090*/  IMAD R0, R0, UR5, R3 ;  /* 0x0000000500007c24 */ /* 0x001fca000f8e0203 */
[----:B------:R-:W-:Y:S01]  /*00a0*/  ISETP.GE.AND P0, PT, R0, UR11, PT ;  /* 0x0000000b00007c0c */ /* 0x000fe2000bf06270 */
[----:B-1----:R-:W-:-:S05]  /*00b0*/  IMAD R17, R17, UR4, R2 ;  /* 0x0000000411117c24 */ /* 0x002fca000f8e0202 */
[----:B------:R-:W-:-:S13]  /*00c0*/  ISETP.GE.OR P0, PT, R17, R16, P0 ;  /* 0x000000101100720c */ /* 0x000fda0000706670 */
[----:B------:R-:W-:Y:S05]  /*00d0*/  @P0 EXIT ;  /* 0x000000000000094d */ /* 0x000fea0003800000 */
[----:B------:R-:W0:Y:S01]  /*00e0*/  LDCU UR7, c[0x0][0x3a8] ;  /* 0x00007500ff0777ac */ /* 0x000e220008000800 */
[----:B------:R-:W-:Y:S01]  /*00f0*/  IMAD.MOV.U32 R22, RZ, RZ, RZ ;  /* 0x000000ffff167224 */ /* 0x000fe200078e00ff */
[----:B------:R-:W1:Y:S01]  /*0100*/  LDCU.64 UR8, c[0x0][0x358] ;  /* 0x00006b00ff0877ac */ /* 0x000e620008000a00 */
[----:B0-----:R-:W-:-:S09]  /*0110*/  UISETP.GE.AND UP0, UPT, UR7, 0x1, UPT ;  /* 0x000000010700788c */ /* 0x001fd2000bf06270 */
[----:B-1----:R-:W-:Y:S05]  /*0120*/  BRA.U !UP0, `(.L_x_0) ;  /* 0x0000001108687547 */ /* 0x002fea000b800000 */
[----:B------:R-:W-:Y:S01]  /*0130*/  UISETP.GE.U32.AND UP0, UPT, UR7, 0xd, UPT ;  /* 0x0000000d0700788c */ /* 0x000fe2000bf06070 */
[----:B------:R-:W-:Y:S01]  /*0140*/  HFMA2 R22, -RZ, RZ, 0, 0 ;  /* 0x00000000ff167431 */ /* 0x000fe200000001ff */
[----:B------:R-:W-:Y:S01]  /*0150*/  USHF.R.U32.HI UR5, URZ, 0x1, UR7 ;  /* 0x00000001ff057899 */ /* 0x000fe20008011607 */
[----:B------:R-:W-:Y:S01]  /*0160*/  IMAD.MOV.U32 R9, RZ, RZ, RZ ;  /* 0x000000ffff097224 */ /* 0x000fe200078e00ff */
[----:B------:R-:W-:-:S04]  /*0170*/  UIADD3 UR4, UPT, UPT, UR7, -0x1, URZ ;  /* 0xffffffff07047890 */ /* 0x000fc8000fffe0ff */
[----:B------:R-:W-:Y:S01]  /*0180*/  ULEA.HI UR4, UR4, 0x1, URZ, 0x1e ;  /* 0x0000000104047891 */ /* 0x000fe2000f8ff0ff */
[----:B------:R-:W-:-:S03]  /*0190*/  IMAD R18, R17, UR5, RZ ;  /* 0x0000000511127c24 */ /* 0x000fc6000f8e02ff */
[----:B------:R-:W-:Y:S01]  /*01a0*/  ULOP3.LUT UR6, UR4, 0x3, URZ, 0xc0, !UPT ;  /* 0x0000000304067892 */ /* 0x000fe2000f8ec0ff */
[----:B------:R-:W-:Y:S11]  /*01b0*/  BRA.U !UP0, `(.L_x_1) ;  /* 0x0000000d08487547 */ /* 0x000ff6000b800000 */
[----:B------:R-:W0:Y:S01]  /*01c0*/  LDC.64 R2, c[0x0][0x388] ;  /* 0x0000e200ff027b82 */ /* 0x000e220000000a00 */
[----:B------:R-:W-:Y:S01]  /*01d0*/  ULOP3.LUT UR4, UR4, 0x7ffffffc, URZ, 0xc0, !UPT ;  /* 0x7ffffffc04047892 */ /* 0x000fe2000f8ec0ff */
[----:B------:R-:W-:Y:S01]  /*01e0*/  IADD3 R19, PT, PT, R18, 0x4, RZ ;  /* 0x0000000412137810 */ /* 0x000fe20007ffe0ff */
[----:B------:R-:W-:Y:S01]  /*01f0*/  IMAD.MOV.U32 R22, RZ, RZ, RZ ;  /* 0x000000ffff167224 */ /* 0x000fe200078e00ff */
[----:B------:R-:W-:Y:S01]  /*0200*/  MOV R20, 0x8 ;  /* 0x0000000800147802 */ /* 0x000fe20000000f00 */
[----:B------:R-:W-:Y:S01]  /*0210*/  IMAD.MOV.U32 R21, RZ, RZ, R17 ;  /* 0x000000ffff157224 */ /* 0x000fe200078e0011 */
[----:B------:R-:W1:Y:S02]  /*0220*/  LDCU.64 UR10, c[0x0][0x3a0] ;  /* 0x00007400ff0a77ac */ /* 0x000e640008000a00 */
[----:B------:R-:W2:Y:S01]  /*0230*/  LDC.64 R4, c[0x0][0x380] ;  /* 0x0000e000ff047b82 */ /* 0x000ea20000000a00 */
[----:B------:R-:W-:-:S07]  /*0240*/  UIADD3 UR4, UPT, UPT, -UR4, URZ, URZ ;  /* 0x000000ff04047290 */ /* 0x000fce000fffe1ff */
[----:B------:R-:W3:Y:S05]  /*0250*/  LDC.64 R6, c[0x0][0x390] ;  /* 0x0000e400ff067b82 */ /* 0x000eea0000000a00 */
.L_x_27:
[----:B0-----:R-:W-:-:S05]  /*0260*/  IMAD.WIDE R8, R21, 0x2, R2 ;  /* 0x0000000215087825 */ /* 0x001fca00078e0202 */
[----:B------:R-:W4:Y:S01]  /*0270*/  LDG.E.U16.CONSTANT R11, desc[UR8][R8.64] ;  /* 0x00000008080b7981 */ /* 0x000f22000c1e9500 */
[----:B------:R-:W-:Y:S01]  /*0280*/  BSSY.RECONVERGENT B0, `(.L_x_2) ;  /* 0x000001c000007945 */ /* 0x000fe20003800200 */
[----:B------:R-:W-:Y:S02]  /*0290*/  MOV R13, RZ ;  /* 0x000000ff000d7202 */ /* 0x000fe40000000f00 */
[----:B----4-:R-:W-:-:S04]  /*02a0*/  PRMT R10, R11, 0x9910, RZ ;  /* 0x000099100b0a7816 */ /* 0x010fc800000000ff */
[----:B------:R-:W-:-:S13]  /*02b0*/  ISETP.GT.AND P0, PT, R10, 0x2, PT ;  /* 0x000000020a00780c */ /* 0x000fda0003f04270 */
[----:B------:R-:W-:Y:S05]  /*02c0*/  @P0 BRA `(.L_x_3) ;  /* 0x00000000001c0947 */ /* 0x000fea0003800000 */
[----:B------:R-:W-:Y:S01]  /*02d0*/  ISETP.NE.AND P0, PT, R11, RZ, PT ;  /* 0x000000ff0b00720c */ /* 0x000fe20003f05270 */
[----:B------:R-:W-:-:S12]  /*02e0*/  IMAD.MOV.U32 R11, RZ, RZ, 0x1 ;  /* 0x00000001ff0b7424 */ /* 0x000fd800078e00ff */
[----:B------:R-:W-:Y:S05]  /*02f0*/  @!P0 BRA `(.L_x_4) ;  /* 0x0000000000508947 */ /* 0x000fea0003800000 */
[----:B------:R-:W-:-:S13]  /*0300*/  ISETP.NE.AND P0, PT, R10, 0x2, PT ;  /* 0x000000020a00780c */ /* 0x000fda0003f05270 */
[----:B------:R-:W-:Y:S05]  /*0310*/  @P0 BRA `(.L_x_5) ;  /* 0x0000000000200947 */ /* 0x000fea0003800000 */
[----:B------:R-:W-:Y:S01]  /*0320*/  HFMA2 R11, -RZ, RZ, 0, 1.78813934326171875e-07 ;  /* 0x00000003ff0b7431 */ /* 0x000fe200000001ff */
[----:B------:R-:W-:Y:S06]  /*0330*/  BRA `(.L_x_4) ;  /* 0x0000000000407947 */ /* 0x000fec0003800000 */
.L_x_3:
[----:B------:R-:W-:-:S13]  /*0340*/  ISETP.NE.AND P0, PT, R10, 0x3, PT ;  /* 0x000000030a00780c */ /* 0x000fda0003f05270 */
[----:B------:R-:W-:Y:S05]  /*0350*/  @!P0 BRA `(.L_x_6) ;  /* 0x0000000000308947 */ /* 0x000fea0003800000 */
[----:B------:R-:W-:-:S13]  /*0360*/  ISETP.NE.AND P0, PT, R10, 0x4, PT ;  /* 0x000000040a00780c */ /* 0x000fda0003f05270 */
[----:B------:R-:W-:Y:S05]  /*0370*/  @!P0 BRA `(.L_x_7) ;  /* 0x00000000001c8947 */ /* 0x000fea0003800000 */
[----:B------:R-:W-:-:S13]  /*0380*/  ISETP.NE.AND P0, PT, R10, 0x5, PT ;  /* 0x000000050a00780c */ /* 0x000fda0003f05270 */
[----:B------:R-:W-:Y:S05]  /*0390*/  @!P0 BRA `(.L_x_8) ;  /* 0x0000000000088947 */ /* 0x000fea0003800000 */
.L_x_5:
[----:B------:R-:W-:Y:S01]  /*03a0*/  IMAD.MOV.U32 R11, RZ, RZ, 0x2 ;  /* 0x00000002ff0b7424 */ /* 0x000fe200078e00ff */
[----:B------:R-:W-:Y:S06]  /*03b0*/  BRA `(.L_x_4) ;  /* 0x0000000000207947 */ /* 0x000fec0003800000 */
.L_x_8:
[----:B------:R-:W-:Y:S01]  /*03c0*/  MOV R11, 0x3 ;  /* 0x00000003000b7802 */ /* 0x000fe20000000f00 */
[----:B------:R-:W-:Y:S01]  /*03d0*/  IMAD.MOV.U32 R13, RZ, RZ, 0x2 ;  /* 0x00000002ff0d7424 */ /* 0x000fe200078e00ff */
[----:B------:R-:W-:Y:S06]  /*03e0*/  BRA `(.L_x_4) ;  /* 0x0000000000147947 */ /* 0x000fec0003800000 */
.L_x_7:
[----:B------:R-:W-:Y:S01]  /*03f0*/  HFMA2 R11, -RZ, RZ, 0, 1.78813934326171875e-07 ;  /* 0x00000003ff0b7431 */ /* 0x000fe200000001ff */
[----:B------:R-:W-:Y:S01]  /*0400*/  MOV R13, 0x1 ;  /* 0x00000001000d7802 */ /* 0x000fe20000000f00 */
[----:B------:R-:W-:Y:S06]  /*0410*/  BRA `(.L_x_4) ;  /* 0x0000000000087947 */ /* 0x000fec0003800000 */
.L_x_6:
[----:B------:R-:W-:Y:S02]  /*0420*/  HFMA2 R13, -RZ, RZ, 0, 5.9604644775390625e-08 ;  /* 0x00000001ff0d7431 */ /* 0x000fe400000001ff */
[----:B------:R-:W-:-:S07]  /*0430*/  IMAD.MOV.U32 R11, RZ, RZ, 0x2 ;  /* 0x00000002ff0b7424 */ /* 0x000fce00078e00ff */
.L_x_4:
[----:B-1----:R-:W-:Y:S05]  /*0440*/  BSYNC.RECONVERGENT B0 ;  /* 0x0000000000007941 */ /* 0x002fea0003800200 */
.L_x_2:
[----:B------:R-:W-:Y:S02]  /*0450*/  MOV R16, UR10 ;  /* 0x0000000a00107c02 */ /* 0x000fe40008000f00 */
[--C-:B------:R-:W-:Y:S02]  /*0460*/  IADD3 R13, PT, PT, R13, -0x8, R20.reuse ;  /* 0xfffffff80d0d7810 */ /* 0x100fe40007ffe014 */
[----:B------:R-:W-:Y:S01]  /*0470*/  IADD3 R15, PT, PT, R11, -0x8, R20 ;  /* 0xfffffff80b0f7810 */ /* 0x000fe20007ffe014 */
[----:B------:R-:W-:-:S04]  /*0480*/  IMAD.WIDE R8, R16, 0x2, R8 ;  /* 0x0000000210087825 */ /* 0x000fc800078e0208 */
[--C-:B------:R-:W-:Y:S01]  /*0490*/  IMAD R13, R13, UR11, R0.reuse ;  /* 0x0000000b0d0d7c24 */ /* 0x100fe2000f8e0200 */
[----:B------:R-:W4:Y:S01]  /*04a0*/  LDG.E.U16.CONSTANT R25, desc[UR8][R8.64] ;  /* 0x0000000808197981 */ /* 0x000f22000c1e9500 */
[----:B------:R-:W-:Y:S02]  /*04b0*/  VIADD R11, R19, 0xfffffffc ;  /* 0xfffffffc130b7836 */ /* 0x000fe40000000000 */
[----:B------:R-:W-:Y:S02]  /*04c0*/  IMAD R15, R15, UR11, R0 ;  /* 0x0000000b0f0f7c24 */ /* 0x000fe4000f8e0200 */
[----:B---3--:R-:W-:-:S04]  /*04d0*/  IMAD.WIDE R12, R13, 0x2, R6 ;  /* 0x000000020d0c7825 */ /* 0x008fc800078e0206 */
[----:B--2---:R-:W-:Y:S02]  /*04e0*/  IMAD.WIDE.U32 R10, R11, 0x2, R4 ;  /* 0x000000020b0a7825 */ /* 0x004fe400078e0004 */
[----:B------:R0:W2:Y:S02]  /*04f0*/  LDG.E.U16.CONSTANT R12, desc[UR8][R12.64] ;  /* 0x000000080c0c7981 */ /* 0x0000a4000c1e9500 */
[----:B------:R-:W-:Y:S02]  /*0500*/  IMAD.WIDE R14, R15, 0x2, R6 ;  /* 0x000000020f0e7825 */ /* 0x000fe400078e0206 */
[----:B------:R-:W3:Y:S04]  /*0510*/  LDG.E.U16.CONSTANT R23, desc[UR8][R10.64] ;  /* 0x000000080a177981 */ /* 0x000ee8000c1e9500 */
[----:B------:R-:W5:Y:S04]  /*0520*/  LDG.E.U16.CONSTANT R24, desc[UR8][R10.64+0x2] ;  /* 0x000002080a187981 */ /* 0x000f68000c1e9500 */
[----:B------:R-:W5:Y:S01]  /*0530*/  LDG.E.U16.CONSTANT R14, desc[UR8][R14.64] ;  /* 0x000000080e0e7981 */ /* 0x000f62000c1e9500 */
[----:B------:R-:W-:Y:S01]  /*0540*/  BSSY.RECONVERGENT B0, `(.L_x_9) ;  /* 0x0000021000007945 */ /* 0x000fe20003800200 */
[----:B0-----:R-:W-:-:S02]  /*0550*/  MOV R13, RZ ;  /* 0x000000ff000d7202 */ /* 0x001fc40000000f00 */
[----:B----4-:R-:W-:-:S04]  /*0560*/  PRMT R28, R25, 0x9910, RZ ;  /* 0x00009910191c7816 */ /* 0x010fc800000000ff */
[----:B------:R-:W-:Y:S01]  /*0570*/  ISETP.GT.AND P0, PT, R28, 0x2, PT ;  /* 0x000000021c00780c */ /* 0x000fe20003f04270 */
[----:B--2---:R-:W-:Y:S02]  /*0580*/  HADD2.F32 R26, -RZ, R12.H0_H0 ;  /* 0x2000000cff1a7230 */ /* 0x004fe40000004100 */
[----:B---3--:R-:W-:Y:S02]  /*0590*/  HADD2.F32 R23, -RZ, R23.H0_H0 ;  /* 0x20000017ff177230 */ /* 0x008fe40000004100 */
[----:B-----5:R-:W-:-:S03]  /*05a0*/  HADD2.F32 R27, -RZ, R24.H0_H0 ;  /* 0x20000018ff1b7230 */ /* 0x020fc60000004100 */
[----:B------:R-:W-:Y:S01]  /*05b0*/  FFMA R22, R23, R26, R22 ;  /* 0x0000001a17167223 */ /* 0x000fe20000000016 */
[----:B------:R-:W-:-:S05]  /*05c0*/  HADD2.F32 R24, -RZ, R14.H0_H0 ;  /* 0x2000000eff187230 */ /* 0x000fca0000004100 */
[----:B------:R-:W-:Y:S01]  /*05d0*/  FFMA R22, R27, R24, R22 ;  /* 0x000000181b167223 */ /* 0x000fe20000000016 */
[----:B------:R-:W-:Y:S06]  /*05e0*/  @P0 BRA `(.L_x_10) ;  /* 0x00000000001c0947 */ /* 0x000fec0003800000 */
[----:B------:R-:W-:Y:S01]  /*05f0*/  ISETP.NE.AND P0, PT, R25, RZ, PT ;  /* 0x000000ff1900720c */ /* 0x000fe20003f05270 */
[----:B------:R-:W-:-:S12]  /*0600*/  HFMA2 R11, -RZ, RZ, 0, 5.9604644775390625e-08 ;  /* 0x00000001ff0b7431 */ /* 0x000fd800000001ff */
[----:B------:R-:W-:Y:S05]  /*0610*/  @!P0 BRA `(.L_x_11) ;  /* 0x00000000004c8947 */ /* 0x000fea0003800000 */
[----:B------:R-:W-:-:S13]  /*0620*/  ISETP.NE.AND P0, PT, R28, 0x2, PT ;  /* 0x000000021c00780c */ /* 0x000fda0003f05270 */
[----:B------:R-:W-:Y:S05]  /*0630*/  @P0 BRA `(.L_x_12) ;  /* 0x0000000000280947 */ /* 0x000fea0003800000 */
[----:B------:R-:W-:Y:S01]  /*0640*/  IMAD.MOV.U32 R11, RZ, RZ, 0x3 ;  /* 0x00000003ff0b7424 */ /* 0x000fe200078e00ff */
[----:B------:R-:W-:Y:S06]  /*0650*/  BRA `(.L_x_11) ;  /* 0x00000000003c7947 */ /* 0x000fec0003800000 */
.L_x_10:
[----:B------:R-:W-:-:S13]  /*0660*/  ISETP.NE.AND P0, PT, R28, 0x3, PT ;  /* 0x000000031c00780c */ /* 0x000fda0003f05270 */
[----:B------:R-:W-:Y:S05]  /*0670*/  @!P0 BRA `(.L_x_13) ;  /* 0x00000000002c8947 */ /* 0x000fea0003800000 */
[----:B------:R-:W-:-:S13]  /*0680*/  ISETP.NE.AND P0, PT, R28, 0x5, PT ;  /* 0x000000051c00780c */ /* 0x000fda0003f05270 */
[----:B------:R-:W-:Y:S05]  /*0690*/  @!P0 BRA `(.L_x_14) ;  /* 0x0000000000188947 */ /* 0x000fea0003800000 */
[----:B------:R-:W-:-:S13]  /*06a0*/  ISETP.NE.AND P0, PT, R28, 0x4, PT ;  /* 0x000000041c00780c */ /* 0x000fda0003f05270 */
[----:B------:R-:W-:Y:S02]  /*06b0*/  @!P0 MOV R13, 0x1 ;  /* 0x00000001000d8802 */ /* 0x000fe40000000f00 */
[----:B------:R-:W-:Y:S01]  /*06c0*/  @!P0 MOV R11, 0x3 ;  /* 0x00000003000b8802 */ /* 0x000fe20000000f00 */
[----:B------:R-:W-:Y:S06]  /*06d0*/  @!P0 BRA `(.L_x_11) ;  /* 0x00000000001c8947 */ /* 0x000fec0003800000 */
.L_x_12:
[----:B------:R-:W-:Y:S01]  /*06e0*/  IMAD.MOV.U32 R11, RZ, RZ, 0x2 ;  /* 0x00000002ff0b7424 */ /* 0x000fe200078e00ff */
[----:B------:R-:W-:Y:S06]  /*06f0*/  BRA `(.L_x_11) ;  /* 0x0000000000147947 */ /* 0x000fec0003800000 */
.L_x_14:
[----:B------:R-:W-:Y:S01]  /*0700*/  HFMA2 R11, -RZ, RZ, 0, 1.78813934326171875e-07 ;  /* 0x00000003ff0b7431 */ /* 0x000fe200000001ff */
[----:B------:R-:W-:Y:S01]  /*0710*/  MOV R13, 0x2 ;  /* 0x00000002000d7802 */ /* 0x000fe20000000f00 */
[----:B------:R-:W-:Y:S06]  /*0720*/  BRA `(.L_x_11) ;  /* 0x0000000000087947 */ /* 0x000fec0003800000 */
.L_x_13:
[----:B------:R-:W-:Y:S02]  /*0730*/  HFMA2 R13, -RZ, RZ, 0, 5.9604644775390625e-08 ;  /* 0x00000001ff0d7431 */ /* 0x000fe400000001ff */
[----:B------:R-:W-:-:S07]  /*0740*/  IMAD.MOV.U32 R11, RZ, RZ, 0x2 ;  /* 0x00000002ff0b7424 */ /* 0x000fce00078e00ff */
.L_x_11:
[----:B------:R-:W-:Y:S05]  /*0750*/  BSYNC.RECONVERGENT B0 ;  /* 0x0000000000007941 */ /* 0x000fea0003800200 */
.L_x_9:
[----:B------:R-:W-:Y:S01]  /*0760*/  IADD3 R13, PT, PT, R13, -0x4, R20 ;  /* 0xfffffffc0d0d7810 */ /* 0x000fe20007ffe014 */
[----:B------:R-:W-:Y:S01]  /*0770*/  IMAD.WIDE R8, R16, 0x2, R8 ;  /* 0x0000000210087825 */ /* 0x000fe200078e0208 */
[----:B------:R-:W-:Y:S02]  /*0780*/  IADD3 R15, PT, PT, R11, -0x4, R20 ;  /* 0xfffffffc0b0f7810 */ /* 0x000fe40007ffe014 */
[----:B------:R-:W-:Y:S01]  /*0790*/  IADD3 R11, PT, PT, R19, -0x2, RZ ;  /* 0xfffffffe130b7810 */ /* 0x000fe20007ffe0ff */
[--C-:B------:R-:W-:Y:S01]  /*07a0*/  IMAD R13, R13, UR11, R0.reuse ;  /* 0x0000000b0d0d7c24 */ /* 0x100fe2000f8e0200 */
[----:B------:R-:W2:Y:S01]  /*07b0*/  LDG.E.U16.CONSTANT R25, desc[UR8][R8.64] ;  /* 0x0000000808197981 */ /* 0x000ea2000c1e9500 */
[----:B------:R-:W-:Y:S02]  /*07c0*/  IMAD R15, R15, UR11, R0 ;  /* 0x0000000b0f0f7c24 */ /* 0x000fe4000f8e0200 */
[----:B------:R-:W-:-:S04]  /*07d0*/  IMAD.WIDE R12, R13, 0x2, R6 ;  /* 0x000000020d0c7825 */ /* 0x000fc800078e0206 */
[----:B------:R-:W-:Y:S02]  /*07e0*/  IMAD.WIDE.U32 R10, R11, 0x2, R4 ;  /* 0x000000020b0a7825 */ /* 0x000fe400078e0004 */
[----:B------:R0:W3:Y:S02]  /*07f0*/  LDG.E.U16.CONSTANT R12, desc[UR8][R12.64] ;  /* 0x000000080c0c7981 */ /* 0x0000e4000c1e9500 */
[----:B------:R-:W-:Y:S02]  /*0800*/  IMAD.WIDE R14, R15, 0x2, R6 ;  /* 0x000000020f0e7825 */ /* 0x000fe400078e0206 */
[----:B------:R-:W4:Y:S04]  /*0810*/  LDG.E.U16.CONSTANT R23, desc[UR8][R10.64] ;  /* 0x000000080a177981 */ /* 0x000f28000c1e9500 */
[----:B------:R-:W5:Y:S04]  /*0820*/  LDG.E.U16.CONSTANT R24, desc[UR8][R10.64+0x2] ;  /* 0x000002080a187981 */ /* 0x000f68000c1e9500 */
[----:B------:R-:W5:Y:S01]  /*0830*/  LDG.E.U16.CONSTANT R14, desc[UR8][R14.64] ;  /* 0x000000080e0e7981 */ /* 0x000f62000c1e9500 */
[----:B------:R-:W-:Y:S01]  /*0840*/  BSSY.RECONVERGENT B0, `(.L_x_15) ;  /* 0x0000021000007945 */ /* 0x000fe20003800200 */
[----:B0-----:R-:W-:Y:S01]  /*0850*/  IMAD.MOV.U32 R13, RZ, RZ, RZ ;  /* 0x000000ffff0d7224 */ /* 0x001fe200078e00ff */
[----:B--2---:R-:W-:-:S04]  /*0860*/  PRMT R28, R25, 0x9910, RZ ;  /* 0x00009910191c7816 */ /* 0x004fc800000000ff */
[----:B------:R-:W-:Y:S01]  /*0870*/  ISETP.GT.AND P0, PT, R28, 0x2, PT ;  /* 0x000000021c00780c */ /* 0x000fe20003f04270 */
[----:B---3--:R-:W-:Y:S02]  /*0880*/  HADD2.F32 R26, -RZ, R12.H0_H0 ;  /* 0x2000000cff1a7230 */ /* 0x008fe40000004100 */
[----:B----4-:R-:W-:Y:S02]  /*0890*/  HADD2.F32 R23, -RZ, R23.H0_H0 ;  /* 0x20000017ff177230 */ /* 0x010fe40000004100 */
[----:B-----5:R-:W-:-:S03]  /*08a0*/  HADD2.F32 R27, -RZ, R24.H0_H0 ;  /* 0x20000018ff1b7230 */ /* 0x020fc60000004100 */
[----:B------:R-:W-:Y:S01]  /*08b0*/  FFMA R22, R23, R26, R22 ;  /* 0x0000001a17167223 */ /* 0x000fe20000000016 */
[----:B------:R-:W-:-:S05]  /*08c0*/  HADD2.F32 R24, -RZ, R14.H0_H0 ;  /* 0x2000000eff187230 */ /* 0x000fca0000004100 */
[----:B------:R-:W-:Y:S01]  /*08d0*/  FFMA R22, R27, R24, R22 ;  /* 0x000000181b167223 */ /* 0x000fe20000000016 */
[----:B------:R-:W-:Y:S06]  /*08e0*/  @P0 BRA `(.L_x_16) ;  /* 0x00000000001c0947 */ /* 0x000fec0003800000 */
[----:B------:R-:W-:Y:S02]  /*08f0*/  ISETP.NE.AND P0, PT, R25, RZ, PT ;  /* 0x000000ff1900720c */ /* 0x000fe40003f05270 */
[----:B------:R-:W-:-:S11]  /*0900*/  MOV R11, 0x1 ;  /* 0x00000001000b7802 */ /* 0x000fd60000000f00 */
[----:B------:R-:W-:Y:S05]  /*0910*/  @!P0 BRA `(.L_x_17) ;  /* 0x00000000004c8947 */ /* 0x000fea0003800000 */
[----:B------:R-:W-:-:S13]  /*0920*/  ISETP.NE.AND P0, PT, R28, 0x2, PT ;  /* 0x000000021c00780c */ /* 0x000fda0003f05270 */
[----:B------:R-:W-:Y:S05]  /*0930*/  @P0 BRA `(.L_x_18) ;  /* 0x0000000000280947 */ /* 0x000fea0003800000 */
[----:B------:R-:W-:Y:S01]  /*0940*/  HFMA2 R11, -RZ, RZ, 0, 1.78813934326171875e-07 ;  /* 0x00000003ff0b7431 */ /* 0x000fe200000001ff */
[----:B------:R-:W-:Y:S06]  /*0950*/  BRA `(.L_x_17) ;  /* 0x00000000003c7947 */ /* 0x000fec0003800000 */
.L_x_16:
[----:B------:R-:W-:-:S13]  /*0960*/  ISETP.NE.AND P0, PT, R28, 0x3, PT ;  /* 0x000000031c00780c */ /* 0x000fda0003f05270 */
[----:B------:R-:W-:Y:S05]  /*0970*/  @!P0 BRA `(.L_x_19) ;  /* 0x00000000002c8947 */ /* 0x000fea0003800000 */
[----:B------:R-:W-:-:S13]  /*0980*/  ISETP.NE.AND P0, PT, R28, 0x5, PT ;  /* 0x000000051c00780c */ /* 0x000fda0003f05270 */
[----:B------:R-:W-:Y:S05]  /*0990*/  @!P0 BRA `(.L_x_20) ;  /* 0x0000000000188947 */ /* 0x000fea0003800000 */
[----:B------:R-:W-:-:S13]  /*09a0*/  ISETP.NE.AND P0, PT, R28, 0x4, PT ;  /* 0x000000041c00780c */ /* 0x000fda0003f05270 */
[----:B------:R-:W-:Y:S01]  /*09b0*/  @!P0 IMAD.MOV.U32 R13, RZ, RZ, 0x1 ;  /* 0x00000001ff0d8424 */ /* 0x000fe200078e00ff */
[----:B------:R-:W-:Y:S01]  /*09c0*/  @!P0 MOV R11, 0x3 ;  /* 0x00000003000b8802 */ /* 0x000fe20000000f00 */
[----:B------:R-:W-:Y:S06]  /*09d0*/  @!P0 BRA `(.L_x_17) ;  /* 0x00000000001c8947 */ /* 0x000fec0003800000 */
.L_x_18:
[----:B------:R-:W-:Y:S01]  /*09e0*/  HFMA2 R11, -RZ, RZ, 0, 1.1920928955078125e-07 ;  /* 0x00000002ff0b7431 */ /* 0x000fe200000001ff */
[----:B------:R-:W-:Y:S06]  /*09f0*/  BRA `(.L_x_17) ;  /* 0x0000000000147947 */ /* 0x000fec0003800000 */
.L_x_20:
[----:B------:R-:W-:Y:S01]  /*0a00*/  IMAD.MOV.U32 R11, RZ, RZ, 0x3 ;  /* 0x00000003ff0b7424 */ /* 0x000fe200078e00ff */
[----:B------:R-:W-:Y:S01]  /*0a10*/  MOV R13, 0x2 ;  /* 0x00000002000d7802 */ /* 0x000fe20000000f00 */
[----:B------:R-:W-:Y:S06]  /*0a20*/  BRA `(.L_x_17) ;  /* 0x0000000000087947 */ /* 0x000fec0003800000 */
.L_x_19:
[----:B------:R-:W-:Y:S02]  /*0a30*/  HFMA2 R11, -RZ, RZ, 0, 1.1920928955078125e-07 ;  /* 0x00000002ff0b7431 */ /* 0x000fe400000001ff */
[----:B------:R-:W-:-:S07]  /*0a40*/  IMAD.MOV.U32 R13, RZ, RZ, 0x1 ;  /* 0x00000001ff0d7424 */ /* 0x000fce00078e00ff */
.L_x_17:
[----:B------:R-:W-:Y:S05]  /*0a50*/  BSYNC.RECONVERGENT B0 ;  /* 0x0000000000007941 */ /* 0x000fea0003800200 */
.L_x_15:
[----:B------:R-:W-:Y:S01]  /*0a60*/  IMAD.WIDE R14, R16, 0x2, R8 ;  /* 0x00000002100e7825 */ /* 0x000fe200078e0208 */
[-C--:B------:R-:W-:Y:S02]  /*0a70*/  IADD3 R13, PT, PT, R13, R20.reuse, RZ ;  /* 0x000000140d0d7210 */ /* 0x080fe40007ffe0ff */
[----:B------:R-:W-:-:S03]  /*0a80*/  IADD3 R23, PT, PT, R11, R20, RZ ;  /* 0x000000140b177210 */ /* 0x000fc60007ffe0ff */
        /* <DEDUP_REMOVED lines=28> */
.L_x_22:
        /* <DEDUP_REMOVED lines=8> */
.L_x_24:
[----:B------:R-:W-:Y:S01]  /*0cd0*/  HFMA2 R9, -RZ, RZ, 0, 1.1920928955078125e-07 ;  /* 0x00000002ff097431 */ /* 0x000fe200000001ff */
[----:B------:R-:W-:Y:S06]  /*0ce0*/  BRA `(.L_x_23) ;  /* 0x0000000000147947 */ /* 0x000fec0003800000 */
.L_x_26:
[----:B------:R-:W-:Y:S01]  /*0cf0*/  IMAD.MOV.U32 R9, RZ, RZ, 0x3 ;  /* 0x00000003ff097424 */ /* 0x000fe200078e00ff */
[----:B------:R-:W-:Y:S01]  /*0d00*/  MOV R11, 0x2 ;  /* 0x00000002000b7802 */ /* 0x000fe20000000f00 */
[----:B------:R-:W-:Y:S06]  /*0d10*/  BRA `(.L_x_23) ;  /* 0x0000000000087947 */ /* 0x000fec0003800000 */
.L_x_25:
[----:B------:R-:W-:Y:S02]  /*0d20*/  HFMA2 R9, -RZ, RZ, 0, 1.1920928955078125e-07 ;  /* 0x00000002ff097431 */ /* 0x000fe400000001ff */
[----:B------:R-:W-:-:S07]  /*0d30*/  IMAD.MOV.U32 R11, RZ, RZ, 0x1 ;  /* 0x00000001ff0b7424 */ /* 0x000fce00078e00ff */
.L_x_23:
[----:B------:R-:W-:Y:S05]  /*0d40*/  BSYNC.RECONVERGENT B0 ;  /* 0x0000000000007941 */ /* 0x000fea0003800200 */
.L_x_21:
[--C-:B------:R-:W-:Y:S02]  /*0d50*/  IADD3 R13, PT, PT, R11, 0x4, R20.reuse ;  /* 0x000000040b0d7810 */ /* 0x100fe40007ffe014 */
[----:B------:R-:W-:Y:S02]  /*0d60*/  IADD3 R11, PT, PT, R19, 0x2, RZ ;  /* 0x00000002130b7810 */ /* 0x000fe40007ffe0ff */
[----:B------:R-:W-:Y:S01]  /*0d70*/  IADD3 R23, PT, PT, R9, 0x4, R20 ;  /* 0x0000000409177810 */ /* 0x000fe20007ffe014 */
[----:B------:R-:W-:Y:S02]  /*0d80*/  IMAD R13, R13, UR11, R0 ;  /* 0x0000000b0d0d7c24 */ /* 0x000fe4000f8e0200 */
[----:B------:R-:W-:-:S04]  /*0d90*/  IMAD.WIDE.U32 R8, R11, 0x2, R4 ;  /* 0x000000020b087825 */ /* 0x000fc800078e0004 */
[----:B------:R-:W-:Y:S01]  /*0da0*/  IMAD R23, R23, UR11, R0 ;  /* 0x0000000b17177c24 */ /* 0x000fe2000f8e0200 */
[----:B------:R-:W2:Y:S01]  /*0db0*/  LDG.E.U16.CONSTANT R14, desc[UR8][R8.64] ;  /* 0x00000008080e7981 */ /* 0x000ea2000c1e9500 */
[----:B------:R-:W-:-:S03]  /*0dc0*/  IMAD.WIDE R10, R13, 0x2, R6 ;  /* 0x000000020d0a7825 */ /* 0x000fc600078e0206 */
[----:B------:R-:W3:Y:S01]  /*0dd0*/  LDG.E.U16.CONSTANT R22, desc[UR8][R8.64+0x2] ;  /* 0x0000020808167981 */ /* 0x000ee2000c1e9500 */
[----:B------:R-:W-:-:S03]  /*0de0*/  IMAD.WIDE R12, R23, 0x2, R6 ;  /* 0x00000002170c7825 */ /* 0x000fc600078e0206 */
[----:B------:R-:W4:Y:S04]  /*0df0*/  LDG.E.U16.CONSTANT R10, desc[UR8][R10.64] ;  /* 0x000000080a0a7981 */ /* 0x000f28000c1e9500 */
[----:B------:R-:W5:Y:S01]  /*0e00*/  LDG.E.U16.CONSTANT R12, desc[UR8][R12.64] ;  /* 0x000000080c0c7981 */ /* 0x000f62000c1e9500 */
[----:B------:R-:W-:-:S04]  /*0e10*/  UIADD3 UR4, UPT, UPT, UR4, 0x4, URZ ;  /* 0x0000000404047890 */ /* 0x000fc8000fffe0ff */
[----:B------:R-:W-:Y:S01]  /*0e20*/  UISETP.NE.AND UP0, UPT, UR4, URZ, UPT ;  /* 0x000000ff0400728c */ /* 0x000fe2000bf05270 */
[----:B------:R-:W-:Y:S01]  /*0e30*/  LEA R21, R16, R21, 0x2 ;  /* 0x0000001510157211 */ /* 0x000fe200078e10ff */
[----:B------:R-:W-:Y:S01]  /*0e40*/  VIADD R20, R20, 0x10 ;  /* 0x0000001014147836 */ /* 0x000fe20000000000 */
[----:B------:R-:W-:Y:S01]  /*0e50*/  IADD3 R19, PT, PT, R19, 0x8, RZ ;  /* 0x0000000813137810 */ /* 0x000fe20007ffe0ff */
[----:B--2---:R-:W-:Y:S02]  /*0e60*/  HADD2.F32 R14, -RZ, R14.H0_H0 ;  /* 0x2000000eff0e7230 */ /* 0x004fe40000004100 */
[----:B---3--:R-:W-:Y:S02]  /*0e70*/  HADD2.F32 R25, -RZ, R22.H0_H0 ;  /* 0x20000016ff197230 */ /* 0x008fe40000004100 */
[----:B----4-:R-:W-:Y:S02]  /*0e80*/  HADD2.F32 R23, -RZ, R10.H0_H0 ;  /* 0x2000000aff177230 */ /* 0x010fe40000004100 */
[----:B-----5:R-:W-:-:S03]  /*0e90*/  HADD2.F32 R22, -RZ, R12.H0_H0 ;  /* 0x2000000cff167230 */ /* 0x020fc60000004100 */
[----:B------:R-:W-:-:S04]  /*0ea0*/  FFMA R14, R14, R23, R15 ;  /* 0x000000170e0e7223 */ /* 0x000fc8000000000f */
[----:B------:R-:W-:Y:S01]  /*0eb0*/  FFMA R22, R25, R22, R14 ;  /* 0x0000001619167223 */ /* 0x000fe2000000000e */
[----:B------:R-:W-:Y:S06]  /*0ec0*/  BRA.U UP0, `(.L_x_27) ;  /* 0xfffffff100e47547 */ /* 0x000fec000b83ffff */
[----:B------:R-:W-:-:S07]  /*0ed0*/  IADD3 R9, PT, PT, R20, -0x8, RZ ;  /* 0xfffffff814097810 */ /* 0x000fce0007ffe0ff */
.L_x_1:
[----:B------:R-:W-:-:S09]  /*0ee0*/  UISETP.NE.AND UP0, UPT, UR6, URZ, UPT ;  /* 0x000000ff0600728c */ /* 0x000fd2000bf05270 */
[----:B------:R-:W-:Y:S05]  /*0ef0*/  BRA.U !UP0, `(.L_x_0) ;  /* 0x0000000108f47547 */ /* 0x000fea000b800000 */
[----:B------:R-:W0:Y:S01]  /*0f00*/  LDC.64 R2, c[0x0][0x388] ;  /* 0x0000e200ff027b82 */ /* 0x000e220000000a00 */
[----:B------:R-:W-:Y:S01]  /*0f10*/  SHF.R.U32.HI R15, RZ, 0x2, R9 ;  /* 0x00000002ff0f7819 */ /* 0x000fe20000011609 */
[----:B------:R-:W1:Y:S01]  /*0f20*/  LDCU.64 UR10, c[0x0][0x3a0] ;  /* 0x00007400ff0a77ac */ /* 0x000e620008000a00 */
[----:B------:R-:W-:-:S03]  /*0f30*/  LEA.HI R19, R9, R18, RZ, 0x1f ;  /* 0x0000001209137211 */ /* 0x000fc600078ff8ff */
[----:B------:R-:W-:Y:S01]  /*0f40*/  IMAD R15, R15, R16, R17 ;  /* 0x000000100f0f7224 */ /* 0x000fe200078e0211 */
[----:B------:R-:W-:Y:S01]  /*0f50*/  UIADD3 UR4, UPT, UPT, -UR6, URZ, URZ ;  /* 0x000000ff06047290 */ /* 0x000fe2000fffe1ff */
[----:B------:R-:W2:Y:S08]  /*0f60*/  LDC.64 R4, c[0x0][0x380] ;  /* 0x0000e000ff047b82 */ /* 0x000eb00000000a00 */
[----:B------:R-:W3:Y:S03]  /*0f70*/  LDC.64 R6, c[0x0][0x390] ;  /* 0x0000e400ff067b82 */ /* 0x000ee60000000a00 */
.L_x_34:
[----:B0-----:R-:W-:-:S06]  /*0f80*/  IMAD.WIDE R10, R15, 0x2, R2 ;  /* 0x000000020f0a7825 */ /* 0x001fcc00078e0202 */
[----:B------:R-:W4:Y:S01]  /*0f90*/  LDG.E.U16.CONSTANT R10, desc[UR8][R10.64] ;  /* 0x000000080a0a7981 */ /* 0x000f22000c1e9500 */
[----:B------:R-:W-:Y:S01]  /*0fa0*/  BSSY.RECONVERGENT B0, `(.L_x_28) ;  /* 0x000001b000007945 */ /* 0x000fe20003800200 */
[----:B------:R-:W-:Y:S01]  /*0fb0*/  IMAD.MOV.U32 R12, RZ, RZ, RZ ;  /* 0x000000ffff0c7224 */ /* 0x000fe200078e00ff */
[----:B----4-:R-:W-:-:S04]  /*0fc0*/  PRMT R13, R10, 0x9910, RZ ;  /* 0x000099100a0d7816 */ /* 0x010fc800000000ff */
[----:B------:R-:W-:-:S13]  /*0fd0*/  ISETP.GT.AND P0, PT, R13, 0x2, PT ;  /* 0x000000020d00780c */ /* 0x000fda0003f04270 */
[----:B------:R-:W-:Y:S05]  /*0fe0*/  @P0 BRA `(.L_x_29) ;  /* 0x00000000001c0947 */ /* 0x000fea0003800000 */
[----:B------:R-:W-:Y:S02]  /*0ff0*/  ISETP.NE.AND P0, PT, R10, RZ, PT ;  /* 0x000000ff0a00720c */ /* 0x000fe40003f05270 */
[----:B------:R-:W-:-:S11]  /*1000*/  MOV R8, 0x1 ;  /* 0x0000000100087802 */ /* 0x000fd60000000f00 */
[----:B------:R-:W-:Y:S05]  /*1010*/  @!P0 BRA `(.L_x_30) ;  /* 0x00000000004c8947 */ /* 0x000fea0003800000 */
[----:B------:R-:W-:-:S13]  /*1020*/  ISETP.NE.AND P0, PT, R13, 0x2, PT ;  /* 0x000000020d00780c */ /* 0x000fda0003f05270 */
[----:B------:R-:W-:Y:S05]  /*1030*/  @P0 BRA `(.L_x_31) ;  /* 0x0000000000280947 */ /* 0x000fea0003800000 */
[----:B------:R-:W-:Y:S01]  /*1040*/  HFMA2 R8, -RZ, RZ, 0, 1.78813934326171875e-07 ;  /* 0x00000003ff087431 */ /* 0x000fe200000001ff */
[----:B------:R-:W-:Y:S06]  /*1050*/  BRA `(.L_x_30) ;  /* 0x00000000003c7947 */ /* 0x000fec0003800000 */
.L_x_29:
        /* <DEDUP_REMOVED lines=8> */
.L_x_31:
[----:B------:R-:W-:Y:S01]  /*10e0*/  HFMA2 R8, -RZ, RZ, 0, 1.1920928955078125e-07 ;  /* 0x00000002ff087431 */ /* 0x000fe200000001ff */
[----:B------:R-:W-:Y:S06]  /*10f0*/  BRA `(.L_x_30) ;  /* 0x0000000000147947 */ /* 0x000fec0003800000 */
.L_x_33:
[----:B------:R-:W-:Y:S01]  /*1100*/  IMAD.MOV.U32 R8, RZ, RZ, 0x3 ;  /* 0x00000003ff087424 */ /* 0x000fe200078e00ff */
[----:B------:R-:W-:Y:S01]  /*1110*/  MOV R12, 0x2 ;  /* 0x00000002000c7802 */ /* 0x000fe20000000f00 */
[----:B------:R-:W-:Y:S06]  /*1120*/  BRA `(.L_x_30) ;  /* 0x0000000000087947 */ /* 0x000fec0003800000 */
.L_x_32:
[----:B------:R-:W-:Y:S02]  /*1130*/  HFMA2 R8, -RZ, RZ, 0, 1.1920928955078125e-07 ;  /* 0x00000002ff087431 */ /* 0x000fe400000001ff */
[----:B------:R-:W-:-:S07]  /*1140*/  IMAD.MOV.U32 R12, RZ, RZ, 0x1 ;  /* 0x00000001ff0c7424 */ /* 0x000fce00078e00ff */
.L_x_30:
[----:B-1----:R-:W-:Y:S05]  /*1150*/  BSYNC.RECONVERGENT B0 ;  /* 0x0000000000007941 */ /* 0x002fea0003800200 */
.L_x_28:
[-C--:B------:R-:W-:Y:S01]  /*1160*/  IADD3 R11, PT, PT, R12, R9.reuse, RZ ;  /* 0x000000090c0b7210 */ /* 0x080fe20007ffe0ff */
[----:B--2---:R-:W-:Y:S01]  /*1170*/  IMAD.WIDE.U32 R12, R19, 0x2, R4 ;  /* 0x00000002130c7825 */ /* 0x004fe200078e0004 */
[----:B------:R-:W-:-:S03]  /*1180*/  IADD3 R21, PT, PT, R8, R9, RZ ;  /* 0x0000000908157210 */ /* 0x000fc60007ffe0ff */
[--C-:B------:R-:W-:Y:S01]  /*1190*/  IMAD R11, R11, UR11, R0.reuse ;  /* 0x0000000b0b0b7c24 */ /* 0x100fe2000f8e0200 */
[----:B------:R-:W2:Y:S01]  /*11a0*/  LDG.E.U16.CONSTANT R8, desc[UR8][R12.64] ;  /* 0x000000080c087981 */ /* 0x000ea2000c1e9500 */
[----:B------:R-:W-:Y:S02]  /*11b0*/  IMAD R23, R21, UR11, R0 ;  /* 0x0000000b15177c24 */ /* 0x000fe4000f8e0200 */
[--C-:B---3--:R-:W-:Y:S01]  /*11c0*/  IMAD.WIDE R20, R11, 0x2, R6.reuse ;  /* 0x000000020b147825 */ /* 0x108fe200078e0206 */
[----:B------:R-:W3:Y:S03]  /*11d0*/  LDG.E.U16.CONSTANT R14, desc[UR8][R12.64+0x2] ;  /* 0x000002080c0e7981 */ /* 0x000ee6000c1e9500 */
[----:B------:R-:W-:Y:S02]  /*11e0*/  IMAD.WIDE R10, R23, 0x2, R6 ;  /* 0x00000002170a7825 */ /* 0x000fe400078e0206 */
[----:B------:R-:W4:Y:S04]  /*11f0*/  LDG.E.U16.CONSTANT R20, desc[UR8][R20.64] ;  /* 0x0000000814147981 */ /* 0x000f28000c1e9500 */
[----:B------:R-:W5:Y:S01]  /*1200*/  LDG.E.U16.CONSTANT R10, desc[UR8][R10.64] ;  /* 0x000000080a0a7981 */ /* 0x000f62000c1e9500 */
[----:B------:R-:W-:-:S04]  /*1210*/  UIADD3 UR4, UPT, UPT, UR4, 0x1, URZ ;  /* 0x0000000104047890 */ /* 0x000fc8000fffe0ff */
[----:B------:R-:W-:Y:S01]  /*1220*/  UISETP.NE.AND UP0, UPT, UR4, URZ, UPT ;  /* 0x000000ff0400728c */ /* 0x000fe2000bf05270 */
[----:B------:R-:W-:Y:S01]  /*1230*/  VIADD R15, R15, UR10 ;  /* 0x0000000a0f0f7c36 */ /* 0x000fe20008000000 */
[----:B------:R-:W-:Y:S02]  /*1240*/  IADD3 R9, PT, PT, R9, 0x4, RZ ;  /* 0x0000000409097810 */ /* 0x000fe40007ffe0ff */
        /* <DEDUP_REMOVED lines=8> */
.L_x_0:
[----:B------:R-:W0:Y:S01]  /*12d0*/  LDC.64 R2, c[0x0][0x398] ;  /* 0x0000e600ff027b82 */ /* 0x000e220000000a00 */
[----:B------:R-:W-:-:S04]  /*12e0*/  IMAD R17, R17, UR11, R0 ;  /* 0x0000000b11117c24 */ /* 0x000fc8000f8e0200 */
[----:B0-----:R-:W-:-:S05]  /*12f0*/  IMAD.WIDE R2, R17, 0x4, R2 ;  /* 0x0000000411027825 */ /* 0x001fca00078e0202 */
[----:B------:R-:W-:Y:S01]  /*1300*/  STG.E desc[UR8][R2.64], R22 ;  /* 0x0000001602007986 */ /* 0x000fe2000c101908 */
[----:B------:R-:W-:Y:S05]  /*1310*/  EXIT ;  /* 0x000000000000794d */ /* 0x000fea0003800000 */
.L_x_35:
[----:B------:R-:W-:-:S00]  /*1320*/  BRA `(.L_x_35) ;  /* 0xfffffffc00fc7947 */ /* 0x000fc0000383ffff */
[----:B------:R-:W-:-:S00]  /*1330*/  NOP ;  /* 0x0000000000007918 */ /* 0x000fc00000000000 */
        /* <DEDUP_REMOVED lines=12> */
.L_x_36:


//--------------------- .nv.shared.reserved.0     --------------------------
	.section	.nv.shared.reserved.0,"aw",@nobits
	.weak		__nv_reservedSMEM_offset_0_alias
	.size		__nv_reservedSMEM_offset_0_alias, 0, 64
	.other		__nv_reservedSMEM_offset_0_alias,@"STO_CUDA_RESERVED_SHARED STV_DEFAULT"
__nv_reservedSMEM_offset_0_alias:
	.zero		0
	.zero		64


//--------------------- .nv.constant0.sparse_tc_minimal --------------------------
	.section	.nv.constant0.sparse_tc_minimal,"a",@progbits
	.sectionflags	@""
	.align	4
.nv.constant0.sparse_tc_minimal:
	.zero		940


//--------------------- SYMBOLS --------------------------

	.type		.nv.reservedSmem.offset0,@object
	.size		.nv.reservedSmem.offset0,0x4
